	.headerflags	@"EF_CUDA_TEXMODE_UNIFIED EF_CUDA_64BIT_ADDRESS EF_CUDA_ACCELERATORS EF_CUDA_SM90 EF_CUDA_VIRTUAL_SM(EF_CUDA_SM90)"
	.elftype	@"ET_EXEC"


//--------------------- .nv.info                  --------------------------
	.section	.nv.info,"",@"SHT_CUDA_INFO"
	.align	4


	//----- nvinfo : EIATTR_REGCOUNT
	.align		4
        /*0000*/ 	.byte	0x04, 0x2f
        /*0002*/ 	.short	(.L_3 - .L_2)
	.align		4
.L_2:
        /*0004*/ 	.word	index@(triton_poi_fused__native_batch_norm_legit_no_training_relu_11)
        /*0008*/ 	.word	0x00000012


	//----- nvinfo : EIATTR_MIN_STACK_SIZE
	.align		4
.L_3:
        /*000c*/ 	.byte	0x04, 0x12
        /*000e*/ 	.short	(.L_5 - .L_4)
	.align		4
.L_4:
        /*0010*/ 	.word	index@(triton_poi_fused__native_batch_norm_legit_no_training_relu_11)
        /*0014*/ 	.word	0x00000000


	//----- nvinfo : EIATTR_FRAME_SIZE
	.align		4
.L_5:
        /*0018*/ 	.byte	0x04, 0x11
        /*001a*/ 	.short	(.L_7 - .L_6)
	.align		4
.L_6:
        /*001c*/ 	.word	index@(triton_poi_fused__native_batch_norm_legit_no_training_relu_11)
        /*0020*/ 	.word	0x00000000


	//----- nvinfo : EIATTR_MIN_STACK_SIZE
	.align		4
.L_7:
        /*0024*/ 	.byte	0x04, 0x12
        /*0026*/ 	.short	(.L_9 - .L_8)
	.align		4
.L_8:
        /*0028*/ 	.word	index@(triton_poi_fused__native_batch_norm_legit_no_training_relu_11)
        /*002c*/ 	.word	0x00000000
.L_9:


//--------------------- .nv.info.triton_poi_fused__native_batch_norm_legit_no_training_relu_11 --------------------------
	.section	.nv.info.triton_poi_fused__native_batch_norm_legit_no_training_relu_11,"",@"SHT_CUDA_INFO"
	.sectionflags	@""
	.align	4


	//----- nvinfo : EIATTR_CUDA_API_VERSION
	.align		4
        /*0000*/ 	.byte	0x04, 0x37
        /*0002*/ 	.short	(.L_11 - .L_10)
.L_10:
        /*0004*/ 	.word	0x0000007c


	//----- nvinfo : EIATTR_KPARAM_INFO
	.align		4
.L_11:
        /*0008*/ 	.byte	0x04, 0x17
        /*000a*/ 	.short	(.L_13 - .L_12)
.L_12:
        /*000c*/ 	.word	0x00000000
        /*0010*/ 	.short	0x0006
        /*0012*/ 	.short	0x0030
        /*0014*/ 	.byte	0x00, 0xf0, 0x11, 0x00


	//----- nvinfo : EIATTR_KPARAM_INFO
	.align		4
.L_13:
        /*0018*/ 	.byte	0x04, 0x17
        /*001a*/ 	.short	(.L_15 - .L_14)
.L_14:
        /*001c*/ 	.word	0x00000000
        /*0020*/ 	.short	0x0005
        /*0022*/ 	.short	0x0028
        /*0024*/ 	.byte	0x00, 0xf4, 0x21, 0x00


	//----- nvinfo : EIATTR_KPARAM_INFO
	.align		4
.L_15:
        /*0028*/ 	.byte	0x04, 0x17
        /*002a*/ 	.short	(.L_17 - .L_16)
.L_16:
        /*002c*/ 	.word	0x00000000
        /*0030*/ 	.short	0x0004
        /*0032*/ 	.short	0x0020
        /*0034*/ 	.byte	0x00, 0xf4, 0x21, 0x00


	//----- nvinfo : EIATTR_KPARAM_INFO
	.align		4
.L_17:
        /*0038*/ 	.byte	0x04, 0x17
        /*003a*/ 	.short	(.L_19 - .L_18)
.L_18:
        /*003c*/ 	.word	0x00000000
        /*0040*/ 	.short	0x0003
        /*0042*/ 	.short	0x0018
        /*0044*/ 	.byte	0x00, 0xf4, 0x21, 0x00


	//----- nvinfo : EIATTR_KPARAM_INFO
	.align		4
.L_19:
        /*0048*/ 	.byte	0x04, 0x17
        /*004a*/ 	.short	(.L_21 - .L_20)
.L_20:
        /*004c*/ 	.word	0x00000000
        /*0050*/ 	.short	0x0002
        /*0052*/ 	.short	0x0010
        /*0054*/ 	.byte	0x00, 0xf4, 0x21, 0x00


	//----- nvinfo : EIATTR_KPARAM_INFO
	.align		4
.L_21:
        /*0058*/ 	.byte	0x04, 0x17
        /*005a*/ 	.short	(.L_23 - .L_22)
.L_22:
        /*005c*/ 	.word	0x00000000
        /*0060*/ 	.short	0x0001
        /*0062*/ 	.short	0x0008
        /*0064*/ 	.byte	0x00, 0xf4, 0x21, 0x00


	//----- nvinfo : EIATTR_KPARAM_INFO
	.align		4
.L_23:
        /*0068*/ 	.byte	0x04, 0x17
        /*006a*/ 	.short	(.L_25 - .L_24)
.L_24:
        /*006c*/ 	.word	0x00000000
        /*0070*/ 	.short	0x0000
        /*0072*/ 	.short	0x0000
        /*0074*/ 	.byte	0x00, 0xf4, 0x21, 0x00


	//----- nvinfo : EIATTR_SPARSE_MMA_MASK
	.align		4
.L_25:
        /*0078*/ 	.byte	0x03, 0x50
        /*007a*/ 	.short	0x0000


	//----- nvinfo : EIATTR_MAXREG_COUNT
	.align		4
        /*007c*/ 	.byte	0x03, 0x1b
        /*007e*/ 	.short	0x00ff


	//----- nvinfo : EIATTR_EXIT_INSTR_OFFSETS
	.align		4
        /*0080*/ 	.byte	0x04, 0x1c
        /*0082*/ 	.short	(.L_27 - .L_26)


	//   ....[0]....
.L_26:
        /*0084*/ 	.word	0x000003d0


	//----- nvinfo : EIATTR_REQNTID
	.align		4
.L_27:
        /*0088*/ 	.byte	0x04, 0x10
        /*008a*/ 	.short	(.L_29 - .L_28)
.L_28:
        /*008c*/ 	.word	0x00000100
        /*0090*/ 	.word	0x00000001
        /*0094*/ 	.word	0x00000001


	//----- nvinfo : EIATTR_CBANK_PARAM_SIZE
	.align		4
.L_29:
        /*0098*/ 	.byte	0x03, 0x19
        /*009a*/ 	.short	0x0034


	//----- nvinfo : EIATTR_PARAM_CBANK
	.align		4
        /*009c*/ 	.byte	0x04, 0x0a
        /*009e*/ 	.short	(.L_31 - .L_30)
	.align		4
.L_30:
        /*00a0*/ 	.word	index@(.nv.constant0.triton_poi_fused__native_batch_norm_legit_no_training_relu_11)
        /*00a4*/ 	.short	0x0210
        /*00a6*/ 	.short	0x0034


	//----- nvinfo : EIATTR_SW_WAR
	.align		4
.L_31:
        /*00a8*/ 	.byte	0x04, 0x36
        /*00aa*/ 	.short	(.L_33 - .L_32)
.L_32:
        /*00ac*/ 	.word	0x00000008
.L_33:


//--------------------- .nv.callgraph             --------------------------
	.section	.nv.callgraph,"",@"SHT_CUDA_CALLGRAPH"
	.align	4
	.sectionentsize	8
	.align		4
        /*0000*/ 	.word	0x00000000
	.align		4
        /*0004*/ 	.word	0xffffffff
	.align		4
        /*0008*/ 	.word	0x00000000
	.align		4
        /*000c*/ 	.word	0xfffffffe
	.align		4
        /*0010*/ 	.word	0x00000000
	.align		4
        /*0014*/ 	.word	0xfffffffd
	.align		4
        /*0018*/ 	.word	0x00000000
	.align		4
        /*001c*/ 	.word	0xfffffffc


//--------------------- .nv.constant4             --------------------------
	.section	.nv.constant4,"a",@progbits
	.align	8
	.align		8
.nv.constant4:
        /*0000*/ 	.dword	_$_str
	.align		8
        /*0008*/ 	.dword	_$_str_$_2


//--------------------- .text.triton_poi_fused__native_batch_norm_legit_no_training_relu_11 --------------------------
	.section	.text.triton_poi_fused__native_batch_norm_legit_no_training_relu_11,"ax",@progbits
	.align	128
        .global         triton_poi_fused__native_batch_norm_legit_no_training_relu_11
        .type           triton_poi_fused__native_batch_norm_legit_no_training_relu_11,@function
        .size           triton_poi_fused__native_batch_norm_legit_no_training_relu_11,(.L_x_1 - triton_poi_fused__native_batch_norm_legit_no_training_relu_11)
        .other          triton_poi_fused__native_batch_norm_legit_no_training_relu_11,@"STO_CUDA_ENTRY STV_DEFAULT"
triton_poi_fused__native_batch_norm_legit_no_training_relu_11:
.text.triton_poi_fused__native_batch_norm_legit_no_training_relu_11:
[----:B------:R-:W-:Y:S01]  /*0000*/  LDC R1, c[0x0][0x28] ;  /* 0x00000a00ff017b82 */ /* 0x000fe20000000800 */
[----:B------:R-:W1:Y:S07]  /*0010*/  S2R R0, SR_TID.X ;  /* 0x0000000000007919 */ /* 0x000e6e0000002100 */
[----:B------:R-:W2:Y:S01]  /*0020*/  LDC.64 R2, c[0x0][0x220] ;  /* 0x00008800ff027b82 */ /* 0x000ea20000000a00 */
[----:B------:R-:W-:Y:S01]  /*0030*/  ULDC.64 UR4, c[0x0][0x208] ;  /* 0x0000820000047ab9 */ /* 0x000fe20000000a00 */
[----:B------:R-:W3:Y:S06]  /*0040*/  S2R R7, SR_CTAID.X ;  /* 0x0000000000077919 */ /* 0x000eec0000002500 */
[----:B------:R-:W4:Y:S08]  /*0050*/  LDC.64 R8, c[0x0][0x228] ;  /* 0x00008a00ff087b82 */ /* 0x000f300000000a00 */
[----:B------:R-:W5:Y:S01]  /*0060*/  LDC.64 R10, c[0x0][0x230] ;  /* 0x00008c00ff0a7b82 */ /* 0x000f620000000a00 */
[----:B-1----:R-:W-:-:S02]  /*0070*/  SHF.L.U32 R0, R0, 0x1, RZ ;  /* 0x0000000100007819 */ /* 0x002fc400000006ff */
[----:B---3--:R-:W-:Y:S02]  /*0080*/  SHF.R.S32.HI R5, RZ, 0x16, R7 ;  /* 0x00000016ff057819 */ /* 0x008fe40000011407 */
[----:B------:R-:W-:Y:S02]  /*0090*/  LOP3.LUT R0, R0, 0x1fe, RZ, 0xc0, !PT ;  /* 0x000001fe00007812 */ /* 0x000fe400078ec0ff */
[----:B------:R-:W-:Y:S02]  /*00a0*/  SGXT R5, R5, 0x1 ;  /* 0x000000010505781a */ /* 0x000fe40000000200 */
[----:B------:R-:W-:Y:S02]  /*00b0*/  LEA R0, R7, R0, 0x9 ;  /* 0x0000000007007211 */ /* 0x000fe400078e48ff */
[----:B------:R-:W1:Y:S02]  /*00c0*/  LDC.64 R6, c[0x0][0x218] ;  /* 0x00008600ff067b82 */ /* 0x000e640000000a00 */
[----:B------:R-:W-:-:S04]  /*00d0*/  LEA.HI R5, R5, R0, RZ, 0x5 ;  /* 0x0000000005057211 */ /* 0x000fc800078f28ff */
[----:B------:R-:W-:-:S04]  /*00e0*/  LOP3.LUT R5, R5, 0xffffffe0, RZ, 0xc0, !PT ;  /* 0xffffffe005057812 */ /* 0x000fc800078ec0ff */
[----:B------:R-:W-:Y:S02]  /*00f0*/  IADD3 R13, R0, -R5, RZ ;  /* 0x80000005000d7210 */ /* 0x000fe40007ffe0ff */
[----:B------:R-:W3:Y:S03]  /*0100*/  LDC.64 R4, c[0x0][0x210] ;  /* 0x00008400ff047b82 */ /* 0x000ee60000000a00 */
[----:B--2---:R-:W-:-:S06]  /*0110*/  IMAD.WIDE R2, R13, 0x4, R2 ;  /* 0x000000040d027825 */ /* 0x004fcc00078e0202 */
[----:B------:R-:W2:Y:S01]  /*0120*/  LDG.E.EL.64 R2, desc[UR4][R2.64] ;  /* 0x0000000402027981 */ /* 0x000ea2000c2e1b00 */
[----:B-1----:R-:W-:-:S04]  /*0130*/  IMAD.WIDE R6, R13, 0x4, R6 ;  /* 0x000000040d067825 */ /* 0x002fc800078e0206 */
[C---:B----4-:R-:W-:Y:S02]  /*0140*/  IMAD.WIDE R8, R13.reuse, 0x4, R8 ;  /* 0x000000040d087825 */ /* 0x050fe400078e0208 */
[----:B------:R-:W4:Y:S02]  /*0150*/  LDG.E.EL.64 R6, desc[UR4][R6.64] ;  /* 0x0000000406067981 */ /* 0x000f24000c2e1b00 */
[----:B-----5:R-:W-:Y:S02]  /*0160*/  IMAD.WIDE R10, R13, 0x4, R10 ;  /* 0x000000040d0a7825 */ /* 0x020fe400078e020a */
[----:B------:R-:W5:Y:S02]  /*0170*/  LDG.E.EL.64 R8, desc[UR4][R8.64] ;  /* 0x0000000408087981 */ /* 0x000f64000c2e1b00 */
[----:B---3--:R-:W-:Y:S02]  /*0180*/  IMAD.WIDE R4, R0, 0x4, R4 ;  /* 0x0000000400047825 */ /* 0x008fe400078e0204 */
[----:B------:R-:W5:Y:S04]  /*0190*/  LDG.E.EL.64 R10, desc[UR4][R10.64] ;  /* 0x000000040a0a7981 */ /* 0x000f68000c2e1b00 */
[----:B------:R-:W4:Y:S01]  /*01a0*/  LDG.E.64 R4, desc[UR4][R4.64] ;  /* 0x0000000404047981 */ /* 0x000f22000c1e1b00 */
[----:B------:R-:W-:Y:S01]  /*01b0*/  HFMA2.MMA R14, -RZ, RZ, 1.625, 0 ;  /* 0x3e800000ff0e7435 */ /* 0x000fe200000001ff */
[----:B--2---:R-:W-:Y:S01]  /*01c0*/  FADD R2, R2, 9.9999997473787516356e-06 ;  /* 0x3727c5ac02027421 */ /* 0x004fe20000000000 */
[----:B------:R-:W-:-:S03]  /*01d0*/  FADD R3, R3, 9.9999997473787516356e-06 ;  /* 0x3727c5ac03037421 */ /* 0x000fc60000000000 */
[----:B------:R-:W1:Y:S08]  /*01e0*/  MUFU.SQRT R12, R2 ;  /* 0x00000002000c7308 */ /* 0x000e700000002000 */
[----:B------:R2:W3:Y:S01]  /*01f0*/  MUFU.SQRT R13, R3 ;  /* 0x00000003000d7308 */ /* 0x0004e20000002000 */
[C---:B-1----:R-:W-:Y:S02]  /*0200*/  FSETP.GT.AND P0, PT, R12.reuse, 8.50705917302346158658e+37, PT ;  /* 0x7e8000000c00780b */ /* 0x042fe40003f04000 */
[----:B------:R-:W-:Y:S01]  /*0210*/  FSETP.GEU.AND P2, PT, R12, 1.175494350822287508e-38, PT ;  /* 0x008000000c00780b */ /* 0x000fe20003f4e000 */
[----:B--2---:R-:W1:Y:S01]  /*0220*/  LDC.64 R2, c[0x0][0x238] ;  /* 0x00008e00ff027b82 */ /* 0x004e620000000a00 */
[----:B---3--:R-:W-:-:S02]  /*0230*/  FSETP.GT.AND P1, PT, R13, 8.50705917302346158658e+37, PT ;  /* 0x7e8000000d00780b */ /* 0x008fc40003f24000 */
[----:B------:R-:W-:-:S07]  /*0240*/  FSETP.GEU.AND P3, PT, R13, 1.175494350822287508e-38, PT ;  /* 0x008000000d00780b */ /* 0x000fce0003f6e000 */
[----:B------:R-:W-:-:S04]  /*0250*/  @P0 FMUL R12, R12, 0.25 ;  /* 0x3e8000000c0c0820 */ /* 0x000fc80000400000 */
[----:B------:R-:W-:Y:S01]  /*0260*/  @!P2 FMUL R12, R12, 16777216 ;  /* 0x4b8000000c0ca820 */ /* 0x000fe20000400000 */
[----:B------:R-:W-:-:S04]  /*0270*/  @P1 FMUL R13, R13, 0.25 ;  /* 0x3e8000000d0d1820 */ /* 0x000fc80000400000 */
[----:B------:R-:W-:Y:S01]  /*0280*/  @!P3 FMUL R13, R13, 16777216 ;  /* 0x4b8000000d0db820 */ /* 0x000fe20000400000 */
[----:B------:R-:W2:Y:S01]  /*0290*/  MUFU.RCP R12, R12 ;  /* 0x0000000c000c7308 */ /* 0x000ea20000001000 */
[----:B------:R-:W-:-:S07]  /*02a0*/  FSEL R15, R14, 1, P0 ;  /* 0x3f8000000e0f7808 */ /* 0x000fce0000000000 */
[----:B------:R-:W3:Y:S01]  /*02b0*/  MUFU.RCP R13, R13 ;  /* 0x0000000d000d7308 */ /* 0x000ee20000001000 */
[----:B------:R-:W-:Y:S01]  /*02c0*/  FSEL R14, R14, 1, P1 ;  /* 0x3f8000000e0e7808 */ /* 0x000fe20000800000 */
[----:B------:R-:W-:-:S04]  /*02d0*/  @!P2 FMUL R15, R15, 16777216 ;  /* 0x4b8000000f0fa820 */ /* 0x000fc80000400000 */
[----:B------:R-:W-:Y:S01]  /*02e0*/  @!P3 FMUL R14, R14, 16777216 ;  /* 0x4b8000000e0eb820 */ /* 0x000fe20000400000 */
[----:B----4-:R-:W-:Y:S01]  /*02f0*/  FADD R5, R5, -R7 ;  /* 0x8000000705057221 */ /* 0x010fe20000000000 */
[----:B------:R-:W-:Y:S01]  /*0300*/  FADD R4, R4, -R6 ;  /* 0x8000000604047221 */ /* 0x000fe20000000000 */
[----:B--2---:R-:W-:Y:S01]  /*0310*/  FMUL R15, R12, R15 ;  /* 0x0000000f0c0f7220 */ /* 0x004fe20000400000 */
[----:B---3--:R-:W-:-:S03]  /*0320*/  FMUL R14, R13, R14 ;  /* 0x0000000e0d0e7220 */ /* 0x008fc60000400000 */
[----:B------:R-:W-:Y:S01]  /*0330*/  FMUL R15, R4, R15 ;  /* 0x0000000f040f7220 */ /* 0x000fe20000400000 */
[----:B------:R-:W-:-:S03]  /*0340*/  FMUL R14, R5, R14 ;  /* 0x0000000e050e7220 */ /* 0x000fc60000400000 */
[----:B-----5:R-:W-:Y:S01]  /*0350*/  FFMA R8, R8, R15, R10 ;  /* 0x0000000f08087223 */ /* 0x020fe2000000000a */
[----:B------:R-:W-:-:S04]  /*0360*/  FFMA R9, R9, R14, R11 ;  /* 0x0000000e09097223 */ /* 0x000fc8000000000b */
[----:B------:R-:W-:Y:S02]  /*0370*/  FSETP.GEU.AND P0, PT, R8, RZ, PT ;  /* 0x000000ff0800720b */ /* 0x000fe40003f0e000 */
[C---:B------:R-:W-:Y:S01]  /*0380*/  FSETP.GEU.AND P1, PT, R9.reuse, RZ, PT ;  /* 0x000000ff0900720b */ /* 0x040fe20003f2e000 */
[----:B-1----:R-:W-:Y:S01]  /*0390*/  IMAD.WIDE R2, R0, 0x4, R2 ;  /* 0x0000000400027825 */ /* 0x002fe200078e0202 */
[----:B------:R-:W-:Y:S02]  /*03a0*/  FSEL R8, R8, RZ, P0 ;  /* 0x000000ff08087208 */ /* 0x000fe40000000000 */
[----:B------:R-:W-:-:S05]  /*03b0*/  FSEL R9, R9, RZ, P1 ;  /* 0x000000ff09097208 */ /* 0x000fca0000800000 */
[----:B------:R-:W-:Y:S01]  /*03c0*/  STG.E.64 desc[UR4][R2.64], R8 ;  /* 0x0000000802007986 */ /* 0x000fe2000c101b04 */
[----:B------:R-:W-:Y:S05]  /*03d0*/  EXIT ;  /* 0x000000000000794d */ /* 0x000fea0003800000 */
.L_x_0:
[----:B------:R-:W-:-:S00]  /*03e0*/  BRA `(.L_x_0) ;  /* 0xfffffffc00fc7947 */ /* 0x000fc0000383ffff */
[----:B------:R-:W-:-:S00]  /*03f0*/  NOP ;  /* 0x0000000000007918 */ /* 0x000fc00000000000 */
        /* <DEDUP_REMOVED lines=8> */
.L_x_1:


//--------------------- .nv.global.init           --------------------------
	.section	.nv.global.init,"aw",@progbits
.nv.global.init:
	.type		_$_str,@object
	.size		_$_str,(_$_str_$_2 - _$_str)
_$_str:
        /*0000*/ 	.byte	0x5f, 0x5f, 0x43, 0x55, 0x44, 0x41, 0x5f, 0x46, 0x54, 0x5a, 0x00
	.type		_$_str_$_2,@object
	.size		_$_str_$_2,(.L_1 - _$_str_$_2)
_$_str_$_2:
        /*000b*/ 	.byte	0x5f, 0x5f, 0x43, 0x55, 0x44, 0x41, 0x5f, 0x50, 0x52, 0x45, 0x43, 0x5f, 0x53, 0x51, 0x52, 0x54
        /*001b*/ 	.byte	0x00
.L_1:


//--------------------- .nv.constant0.triton_poi_fused__native_batch_norm_legit_no_training_relu_11 --------------------------
	.section	.nv.constant0.triton_poi_fused__native_batch_norm_legit_no_training_relu_11,"a",@progbits
	.sectionflags	@""
	.align	4
.nv.constant0.triton_poi_fused__native_batch_norm_legit_no_training_relu_11:
	.zero		580
